//
// Generated by NVIDIA NVVM Compiler
//
// Compiler Build ID: CL-36424714
// Cuda compilation tools, release 13.0, V13.0.88
// Based on NVVM 20.0.0
//

.version 9.0
.target sm_100
.address_size 64

	// .globl	_Z18gpu_torture_kernelPfi
.global .align 4 .b8 __cudart_i2opi_f[24] = {65, 144, 67, 60, 153, 149, 98, 219, 192, 221, 52, 245, 209, 87, 39, 252, 41, 21, 68, 78, 110, 131, 249, 162};

.visible .entry _Z18gpu_torture_kernelPfi(
	.param .u64 .ptr .align 1 _Z18gpu_torture_kernelPfi_param_0,
	.param .u32 _Z18gpu_torture_kernelPfi_param_1
)
{
	.local .align 4 .b8 	__local_depot0[28];
	.reg .b64 	%SP;
	.reg .b64 	%SPL;
	.reg .pred 	%p<19>;
	.reg .b32 	%r<88>;
	.reg .b32 	%f<53>;
	.reg .b64 	%rd<42>;
	.reg .b64 	%fd<5>;

	mov.u64 	%SPL, __local_depot0;
	ld.param.u64 	%rd13, [_Z18gpu_torture_kernelPfi_param_0];
	ld.param.u32 	%r31, [_Z18gpu_torture_kernelPfi_param_1];
	add.u64 	%rd1, %SPL, 0;
	add.u64 	%rd2, %SPL, 0;
	mov.u32 	%r32, %ctaid.x;
	mov.u32 	%r33, %ntid.x;
	mov.u32 	%r34, %tid.x;
	mad.lo.s32 	%r1, %r32, %r33, %r34;
	setp.ge.s32 	%p1, %r1, %r31;
	@%p1 bra 	$L__BB0_20;
	mov.f32 	%f50, 0f3F800000;
	mov.b32 	%r79, 0;
	mov.u64 	%rd26, __cudart_i2opi_f;
$L__BB0_2:
	mul.f32 	%f13, %f50, 0f3F22F983;
	cvt.rni.s32.f32 	%r87, %f13;
	cvt.rn.f32.s32 	%f14, %r87;
	fma.rn.f32 	%f15, %f14, 0fBFC90FDA, %f50;
	fma.rn.f32 	%f16, %f14, 0fB3A22168, %f15;
	fma.rn.f32 	%f52, %f14, 0fA7C234C5, %f16;
	abs.f32 	%f3, %f50;
	setp.ltu.f32 	%p2, %f3, 0f47CE4780;
	mov.u32 	%r83, %r87;
	mov.f32 	%f51, %f52;
	@%p2 bra 	$L__BB0_10;
	setp.neu.f32 	%p3, %f3, 0f7F800000;
	@%p3 bra 	$L__BB0_5;
	mov.f32 	%f19, 0f00000000;
	mul.rn.f32 	%f51, %f50, %f19;
	mov.b32 	%r83, 0;
	bra.uni 	$L__BB0_10;
$L__BB0_5:
	mov.b32 	%r4, %f50;
	shl.b32 	%r37, %r4, 8;
	or.b32  	%r5, %r37, -2147483648;
	mov.b64 	%rd40, 0;
	mov.b32 	%r80, 0;
	mov.u64 	%rd38, %rd26;
	mov.u64 	%rd39, %rd2;
$L__BB0_6:
	.pragma "nounroll";
	ld.global.nc.u32 	%r38, [%rd38];
	mad.wide.u32 	%rd18, %r38, %r5, %rd40;
	shr.u64 	%rd40, %rd18, 32;
	st.local.u32 	[%rd39], %rd18;
	add.s32 	%r80, %r80, 1;
	add.s64 	%rd39, %rd39, 4;
	add.s64 	%rd38, %rd38, 4;
	setp.ne.s32 	%p4, %r80, 6;
	@%p4 bra 	$L__BB0_6;
	shr.u32 	%r39, %r4, 23;
	st.local.u32 	[%rd2+24], %rd40;
	and.b32  	%r8, %r39, 31;
	and.b32  	%r40, %r39, 224;
	add.s32 	%r41, %r40, -128;
	shr.u32 	%r42, %r41, 5;
	mul.wide.u32 	%rd19, %r42, 4;
	sub.s64 	%rd9, %rd2, %rd19;
	ld.local.u32 	%r81, [%rd9+24];
	ld.local.u32 	%r82, [%rd9+20];
	setp.eq.s32 	%p5, %r8, 0;
	@%p5 bra 	$L__BB0_9;
	shf.l.wrap.b32 	%r81, %r82, %r81, %r8;
	ld.local.u32 	%r43, [%rd9+16];
	shf.l.wrap.b32 	%r82, %r43, %r82, %r8;
$L__BB0_9:
	shr.u32 	%r44, %r81, 30;
	shf.l.wrap.b32 	%r45, %r82, %r81, 2;
	shl.b32 	%r46, %r82, 2;
	shr.u32 	%r47, %r45, 31;
	add.s32 	%r48, %r47, %r44;
	neg.s32 	%r49, %r48;
	setp.lt.s32 	%p6, %r4, 0;
	selp.b32 	%r83, %r49, %r48, %p6;
	xor.b32  	%r50, %r45, %r4;
	shr.s32 	%r51, %r45, 31;
	xor.b32  	%r52, %r51, %r45;
	xor.b32  	%r53, %r51, %r46;
	cvt.u64.u32 	%rd20, %r52;
	shl.b64 	%rd21, %rd20, 32;
	cvt.u64.u32 	%rd22, %r53;
	or.b64  	%rd23, %rd21, %rd22;
	cvt.rn.f64.s64 	%fd1, %rd23;
	mul.f64 	%fd2, %fd1, 0d3BF921FB54442D19;
	cvt.rn.f32.f64 	%f17, %fd2;
	neg.f32 	%f18, %f17;
	setp.lt.s32 	%p7, %r50, 0;
	selp.f32 	%f51, %f18, %f17, %p7;
$L__BB0_10:
	setp.ltu.f32 	%p8, %f3, 0f47CE4780;
	mul.rn.f32 	%f20, %f51, %f51;
	and.b32  	%r55, %r83, 1;
	setp.eq.b32 	%p9, %r55, 1;
	selp.f32 	%f21, 0f3F800000, %f51, %p9;
	fma.rn.f32 	%f22, %f20, %f21, 0f00000000;
	fma.rn.f32 	%f23, %f20, 0f37CBAC00, 0fBAB607ED;
	selp.f32 	%f24, %f23, 0fB94D4153, %p9;
	selp.f32 	%f25, 0f3D2AAABB, 0f3C0885E4, %p9;
	fma.rn.f32 	%f26, %f24, %f20, %f25;
	selp.f32 	%f27, 0fBEFFFFFF, 0fBE2AAAA8, %p9;
	fma.rn.f32 	%f28, %f26, %f20, %f27;
	fma.rn.f32 	%f29, %f28, %f22, %f21;
	and.b32  	%r56, %r83, 2;
	setp.eq.s32 	%p10, %r56, 0;
	mov.f32 	%f30, 0f00000000;
	sub.f32 	%f31, %f30, %f29;
	selp.f32 	%f7, %f29, %f31, %p10;
	@%p8 bra 	$L__BB0_18;
	setp.neu.f32 	%p11, %f3, 0f7F800000;
	@%p11 bra 	$L__BB0_13;
	mov.f32 	%f34, 0f00000000;
	mul.rn.f32 	%f52, %f50, %f34;
	mov.b32 	%r87, 0;
	bra.uni 	$L__BB0_18;
$L__BB0_13:
	mov.b32 	%r17, %f50;
	shl.b32 	%r58, %r17, 8;
	or.b32  	%r18, %r58, -2147483648;
	mov.b64 	%rd41, 0;
	mov.b32 	%r84, 0;
$L__BB0_14:
	.pragma "nounroll";
	mul.wide.u32 	%rd25, %r84, 4;
	add.s64 	%rd27, %rd26, %rd25;
	ld.global.nc.u32 	%r59, [%rd27];
	mad.wide.u32 	%rd28, %r59, %r18, %rd41;
	shr.u64 	%rd41, %rd28, 32;
	add.s64 	%rd29, %rd1, %rd25;
	st.local.u32 	[%rd29], %rd28;
	add.s32 	%r84, %r84, 1;
	setp.ne.s32 	%p12, %r84, 6;
	@%p12 bra 	$L__BB0_14;
	shr.u32 	%r60, %r17, 23;
	st.local.u32 	[%rd1+24], %rd41;
	and.b32  	%r21, %r60, 31;
	and.b32  	%r61, %r60, 224;
	add.s32 	%r62, %r61, -128;
	shr.u32 	%r63, %r62, 5;
	mul.wide.u32 	%rd30, %r63, 4;
	sub.s64 	%rd12, %rd1, %rd30;
	ld.local.u32 	%r85, [%rd12+24];
	ld.local.u32 	%r86, [%rd12+20];
	setp.eq.s32 	%p13, %r21, 0;
	@%p13 bra 	$L__BB0_17;
	shf.l.wrap.b32 	%r85, %r86, %r85, %r21;
	ld.local.u32 	%r64, [%rd12+16];
	shf.l.wrap.b32 	%r86, %r64, %r86, %r21;
$L__BB0_17:
	shr.u32 	%r65, %r85, 30;
	shf.l.wrap.b32 	%r66, %r86, %r85, 2;
	shl.b32 	%r67, %r86, 2;
	shr.u32 	%r68, %r66, 31;
	add.s32 	%r69, %r68, %r65;
	neg.s32 	%r70, %r69;
	setp.lt.s32 	%p14, %r17, 0;
	selp.b32 	%r87, %r70, %r69, %p14;
	xor.b32  	%r71, %r66, %r17;
	shr.s32 	%r72, %r66, 31;
	xor.b32  	%r73, %r72, %r66;
	xor.b32  	%r74, %r72, %r67;
	cvt.u64.u32 	%rd31, %r73;
	shl.b64 	%rd32, %rd31, 32;
	cvt.u64.u32 	%rd33, %r74;
	or.b64  	%rd34, %rd32, %rd33;
	cvt.rn.f64.s64 	%fd3, %rd34;
	mul.f64 	%fd4, %fd3, 0d3BF921FB54442D19;
	cvt.rn.f32.f64 	%f32, %fd4;
	neg.f32 	%f33, %f32;
	setp.lt.s32 	%p15, %r71, 0;
	selp.f32 	%f52, %f33, %f32, %p15;
$L__BB0_18:
	add.s32 	%r76, %r87, 1;
	mul.rn.f32 	%f35, %f52, %f52;
	and.b32  	%r77, %r87, 1;
	setp.eq.b32 	%p16, %r77, 1;
	selp.f32 	%f36, %f52, 0f3F800000, %p16;
	fma.rn.f32 	%f37, %f35, %f36, 0f00000000;
	fma.rn.f32 	%f38, %f35, 0f37CBAC00, 0fBAB607ED;
	selp.f32 	%f39, 0fB94D4153, %f38, %p16;
	selp.f32 	%f40, 0f3C0885E4, 0f3D2AAABB, %p16;
	fma.rn.f32 	%f41, %f39, %f35, %f40;
	selp.f32 	%f42, 0fBE2AAAA8, 0fBEFFFFFF, %p16;
	fma.rn.f32 	%f43, %f41, %f35, %f42;
	fma.rn.f32 	%f44, %f43, %f37, %f36;
	and.b32  	%r78, %r76, 2;
	setp.eq.s32 	%p17, %r78, 0;
	mov.f32 	%f45, 0f00000000;
	sub.f32 	%f46, %f45, %f44;
	selp.f32 	%f47, %f44, %f46, %p17;
	mul.f32 	%f48, %f7, %f47;
	sqrt.rn.f32 	%f49, %f50;
	mul.f32 	%f50, %f49, %f48;
	add.s32 	%r79, %r79, 1;
	setp.ne.s32 	%p18, %r79, 1000000;
	@%p18 bra 	$L__BB0_2;
	cvta.to.global.u64 	%rd35, %rd13;
	mul.wide.s32 	%rd36, %r1, 4;
	add.s64 	%rd37, %rd35, %rd36;
	st.global.f32 	[%rd37], %f50;
$L__BB0_20:
	ret;

}


// ===== COMPILED SASS (sm_100) =====

	.target	sm_100

	.elftype	@"ET_EXEC"


//--------------------- .note.nv.tkinfo           --------------------------
	.section	.note.nv.tkinfo,"",@"SHT_NOTE"
	.sectionflags	@"SHF_NOTE_NV_TKINFO"
	.tkinfo
        /*0018*/ 	.word	0x00000002
        /*0030*/ 	.string	""
        /*0030*/ 	.string	"ptxas"
        /*0030*/ 	.string	"Cuda compilation tools, release 13.0, V13.0.88"
        /*0030*/ 	.string	"Build cuda_13.0.r13.0/compiler.36424714_0"
        /*0030*/ 	.string	"-arch sm_100 -m 64 "



//--------------------- .note.nv.cuinfo           --------------------------
	.section	.note.nv.cuinfo,"",@"SHT_NOTE"
	.sectionflags	@"SHF_NOTE_NV_CUINFO"
        /*0018*/ 	.short	0x0002
        /*001a*/ 	.short	0x0064
        /*001c*/ 	.short	0x0082
	.zero		2


//--------------------- .nv.info                  --------------------------
	.section	.nv.info,"",@"SHT_CUDA_INFO"
	.align	4


	//----- nvinfo : EIATTR_REGCOUNT
	.align		4
        /*0000*/ 	.byte	0x04, 0x2f
        /*0002*/ 	.short	(.L_2 - .L_1)
	.align		4
.L_1:
        /*0004*/ 	.word	index@(_Z18gpu_torture_kernelPfi)
        /*0008*/ 	.word	0x00000018


	//----- nvinfo : EIATTR_FRAME_SIZE
	.align		4
.L_2:
        /*000c*/ 	.byte	0x04, 0x11
        /*000e*/ 	.short	(.L_4 - .L_3)
	.align		4
.L_3:
        /*0010*/ 	.word	index@($__internal_0_$__cuda_sm20_sqrt_rn_f32_slowpath)
        /*0014*/ 	.word	0x00000020


	//----- nvinfo : EIATTR_FRAME_SIZE
	.align		4
.L_4:
        /*0018*/ 	.byte	0x04, 0x11
        /*001a*/ 	.short	(.L_6 - .L_5)
	.align		4
.L_5:
        /*001c*/ 	.word	index@(_Z18gpu_torture_kernelPfi)
        /*0020*/ 	.word	0x00000020


	//----- nvinfo : EIATTR_MIN_STACK_SIZE
	.align		4
.L_6:
        /*0024*/ 	.byte	0x04, 0x12
        /*0026*/ 	.short	(.L_8 - .L_7)
	.align		4
.L_7:
        /*0028*/ 	.word	index@(_Z18gpu_torture_kernelPfi)
        /*002c*/ 	.word	0x00000020
.L_8:


//--------------------- .nv.compat                --------------------------
	.section	.nv.compat,"",@"SHT_CUDA_COMPAT_INFO"
	.align	4
        /*0000*/ 	.byte	0x02, 0x09, 0x00, 0x00, 0x02, 0x02, 0x01, 0x00, 0x02, 0x05, 0x05, 0x00, 0x03, 0x07, 0x01, 0x01
        /*0010*/ 	.byte	0x02, 0x03, 0x00, 0x00, 0x02, 0x06, 0x01, 0x00, 0x04, 0x0b, 0x08, 0x00, 0x01, 0x00, 0x00, 0x00
        /*0020*/ 	.byte	0x00, 0x00, 0x00, 0x00


//--------------------- .nv.info._Z18gpu_torture_kernelPfi --------------------------
	.section	.nv.info._Z18gpu_torture_kernelPfi,"",@"SHT_CUDA_INFO"
	.sectionflags	@""
	.align	4


	//----- nvinfo : EIATTR_CUDA_API_VERSION
	.align		4
        /*0000*/ 	.byte	0x04, 0x37
        /*0002*/ 	.short	(.L_10 - .L_9)
.L_9:
        /*0004*/ 	.word	0x00000082


	//----- nvinfo : EIATTR_KPARAM_INFO
	.align		4
.L_10:
        /*0008*/ 	.byte	0x04, 0x17
        /*000a*/ 	.short	(.L_12 - .L_11)
.L_11:
        /*000c*/ 	.word	0x00000000
        /*0010*/ 	.short	0x0001
        /*0012*/ 	.short	0x0008
        /*0014*/ 	.byte	0x00, 0xf0, 0x11, 0x00


	//----- nvinfo : EIATTR_KPARAM_INFO
	.align		4
.L_12:
        /*0018*/ 	.byte	0x04, 0x17
        /*001a*/ 	.short	(.L_14 - .L_13)
.L_13:
        /*001c*/ 	.word	0x00000000
        /*0020*/ 	.short	0x0000
        /*0022*/ 	.short	0x0000
        /*0024*/ 	.byte	0x00, 0xf5, 0x21, 0x00


	//----- nvinfo : EIATTR_SPARSE_MMA_MASK
	.align		4
.L_14:
        /*0028*/ 	.byte	0x03, 0x50
        /*002a*/ 	.short	0x0000


	//----- nvinfo : EIATTR_MAXREG_COUNT
	.align		4
        /*002c*/ 	.byte	0x03, 0x1b
        /*002e*/ 	.short	0x00ff


	//----- nvinfo : EIATTR_MERCURY_ISA_VERSION
	.align		4
        /*0030*/ 	.byte	0x03, 0x5f
        /*0032*/ 	.short	0x0101


	//----- nvinfo : EIATTR_VRC_CTA_INIT_COUNT
	.align		4
        /*0034*/ 	.byte	0x02, 0x4a
	.zero		1
	.zero		1


	//----- nvinfo : EIATTR_EXIT_INSTR_OFFSETS
	.align		4
        /*0038*/ 	.byte	0x04, 0x1c
        /*003a*/ 	.short	(.L_16 - .L_15)


	//   ....[0]....
.L_15:
        /*003c*/ 	.word	0x00000080


	//   ....[1]....
        /*0040*/ 	.word	0x00000b60


	//----- nvinfo : EIATTR_CRS_STACK_SIZE
	.align		4
.L_16:
        /*0044*/ 	.byte	0x04, 0x1e
        /*0046*/ 	.short	(.L_18 - .L_17)
.L_17:
        /*0048*/ 	.word	0x00000000


	//----- nvinfo : EIATTR_CBANK_PARAM_SIZE
	.align		4
.L_18:
        /*004c*/ 	.byte	0x03, 0x19
        /*004e*/ 	.short	0x000c


	//----- nvinfo : EIATTR_PARAM_CBANK
	.align		4
        /*0050*/ 	.byte	0x04, 0x0a
        /*0052*/ 	.short	(.L_20 - .L_19)
	.align		4
.L_19:
        /*0054*/ 	.word	index@(.nv.constant0._Z18gpu_torture_kernelPfi)
        /*0058*/ 	.short	0x0380
        /*005a*/ 	.short	0x000c


	//----- nvinfo : EIATTR_SW_WAR
	.align		4
.L_20:
        /*005c*/ 	.byte	0x04, 0x36
        /*005e*/ 	.short	(.L_22 - .L_21)
.L_21:
        /*0060*/ 	.word	0x00000008
.L_22:


//--------------------- .nv.callgraph             --------------------------
	.section	.nv.callgraph,"",@"SHT_CUDA_CALLGRAPH"
	.align	4
	.sectionentsize	8
	.align		4
        /*0000*/ 	.word	0x00000000
	.align		4
        /*0004*/ 	.word	0xffffffff
	.align		4
        /*0008*/ 	.word	0x00000000
	.align		4
        /*000c*/ 	.word	0xfffffffe
	.align		4
        /*0010*/ 	.word	0x00000000
	.align		4
        /*0014*/ 	.word	0xfffffffd
	.align		4
        /*0018*/ 	.word	0x00000000
	.align		4
        /*001c*/ 	.word	0xfffffffc


//--------------------- .nv.constant4             --------------------------
	.section	.nv.constant4,"a",@progbits
	.align	8
	.align		8
.nv.constant4:
        /*0000*/ 	.dword	__cudart_i2opi_f


//--------------------- .text._Z18gpu_torture_kernelPfi --------------------------
	.section	.text._Z18gpu_torture_kernelPfi,"ax",@progbits
	.align	128
        .global         _Z18gpu_torture_kernelPfi
        .type           _Z18gpu_torture_kernelPfi,@function
        .size           _Z18gpu_torture_kernelPfi,(.L_x_9 - _Z18gpu_torture_kernelPfi)
        .other          _Z18gpu_torture_kernelPfi,@"STO_CUDA_ENTRY STV_DEFAULT"
_Z18gpu_torture_kernelPfi:
.text._Z18gpu_torture_kernelPfi:
[----:B------:R-:W0:Y:S01]  /*0000*/  LDC R1, c[0x0][0x37c] ;  /* 0x0000df00ff017b82 */ /* 0x000e220000000800 */
[----:B------:R-:W1:Y:S07]  /*0010*/  S2R R0, SR_TID.X ;  /* 0x0000000000007919 */ /* 0x000e6e0000002100 */
[----:B------:R-:W1:Y:S01]  /*0020*/  S2UR UR4, SR_CTAID.X ;  /* 0x00000000000479c3 */ /* 0x000e620000002500 */
[----:B------:R-:W2:Y:S01]  /*0030*/  LDCU UR5, c[0x0][0x388] ;  /* 0x00007100ff0577ac */ /* 0x000ea20008000800 */
[----:B0-----:R-:W-:-:S06]  /*0040*/  VIADD R1, R1, 0xffffffe0 ;  /* 0xffffffe001017836 */ /* 0x001fcc0000000000 */
[----:B------:R-:W1:Y:S02]  /*0050*/  LDC R5, c[0x0][0x360] ;  /* 0x0000d800ff057b82 */ /* 0x000e640000000800 */
[----:B-1----:R-:W-:-:S05]  /*0060*/  IMAD R5, R5, UR4, R0 ;  /* 0x0000000405057c24 */ /* 0x002fca000f8e0200 */
[----:B--2---:R-:W-:-:S13]  /*0070*/  ISETP.GE.AND P0, PT, R5, UR5, PT ;  /* 0x0000000505007c0c */ /* 0x004fda000bf06270 */
[----:B------:R-:W-:Y:S05]  /*0080*/  @P0 EXIT ;  /* 0x000000000000094d */ /* 0x000fea0003800000 */
[----:B------:R-:W-:Y:S01]  /*0090*/  IMAD.MOV.U32 R7, RZ, RZ, 0x3f800000 ;  /* 0x3f800000ff077424 */ /* 0x000fe200078e00ff */
[----:B------:R-:W0:Y:S01]  /*00a0*/  LDCU.64 UR6, c[0x0][0x358] ;  /* 0x00006b00ff0677ac */ /* 0x000e220008000a00 */
[----:B------:R-:W-:-:S05]  /*00b0*/  UMOV UR4, URZ ;  /* 0x000000ff00047c82 */ /* 0x000fca0008000000 */
.L_x_6:
[C---:B------:R-:W-:Y:S01]  /*00c0*/  FMUL R0, R7.reuse, 0.63661974668502807617 ;  /* 0x3f22f98307007820 */ /* 0x040fe20000400000 */
[----:B------:R-:W-:Y:S01]  /*00d0*/  FSETP.GE.AND P0, PT, |R7|, 105615, PT ;  /* 0x47ce47800700780b */ /* 0x000fe20003f06200 */
[----:B------:R-:W-:-:S04]  /*00e0*/  UIADD3 UR4, UPT, UPT, UR4, 0x1, URZ ;  /* 0x0000000104047890 */ /* 0x000fc8000fffe0ff */
[----:B------:R-:W1:Y:S01]  /*00f0*/  F2I.NTZ R0, R0 ;  /* 0x0000000000007305 */ /* 0x000e620000203100 */
[----:B------:R-:W-:Y:S01]  /*0100*/  UISETP.NE.AND UP0, UPT, UR4, 0xf4240, UPT ;  /* 0x000f42400400788c */ /* 0x000fe2000bf05270 */
[----:B-1----:R-:W-:Y:S01]  /*0110*/  I2FP.F32.S32 R14, R0 ;  /* 0x00000000000e7245 */ /* 0x002fe20000201400 */
[----:B------:R-:W-:-:S04]  /*0120*/  IMAD.MOV.U32 R15, RZ, RZ, R0 ;  /* 0x000000ffff0f7224 */ /* 0x000fc800078e0000 */
[----:B------:R-:W-:-:S04]  /*0130*/  FFMA R3, R14, -1.5707962512969970703, R7 ;  /* 0xbfc90fda0e037823 */ /* 0x000fc80000000007 */
[----:B------:R-:W-:-:S04]  /*0140*/  FFMA R3, R14, -7.5497894158615963534e-08, R3 ;  /* 0xb3a221680e037823 */ /* 0x000fc80000000003 */
[----:B------:R-:W-:-:S04]  /*0150*/  FFMA R14, R14, -5.3903029534742383927e-15, R3 ;  /* 0xa7c234c50e0e7823 */ /* 0x000fc80000000003 */
[----:B------:R-:W-:Y:S01]  /*0160*/  IMAD.MOV.U32 R2, RZ, RZ, R14 ;  /* 0x000000ffff027224 */ /* 0x000fe200078e000e */
[----:B------:R-:W-:Y:S06]  /*0170*/  @!P0 BRA `(.L_x_0) ;  /* 0x0000000000dc8947 */ /* 0x000fec0003800000 */
[----:B------:R-:W-:-:S13]  /*0180*/  FSETP.NEU.AND P0, PT, |R7|, +INF , PT ;  /* 0x7f8000000700780b */ /* 0x000fda0003f0d200 */
[----:B------:R-:W-:Y:S01]  /*0190*/  @!P0 FMUL R2, RZ, R7 ;  /* 0x00000007ff028220 */ /* 0x000fe20000400000 */
[----:B------:R-:W-:Y:S01]  /*01a0*/  @!P0 MOV R0, RZ ;  /* 0x000000ff00008202 */ /* 0x000fe20000000f00 */
[----:B------:R-:W-:Y:S06]  /*01b0*/  @!P0 BRA `(.L_x_0) ;  /* 0x0000000000cc8947 */ /* 0x000fec0003800000 */
[----:B------:R-:W-:Y:S01]  /*01c0*/  IMAD.SHL.U32 R2, R7, 0x100, RZ ;  /* 0x0000010007027824 */ /* 0x000fe200078e00ff */
[----:B------:R-:W-:Y:S01]  /*01d0*/  MOV R0, R1 ;  /* 0x0000000100007202 */ /* 0x000fe20000000f00 */
[----:B------:R-:W-:Y:S01]  /*01e0*/  IMAD.MOV.U32 R6, RZ, RZ, RZ ;  /* 0x000000ffff067224 */ /* 0x000fe200078e00ff */
[----:B------:R-:W1:Y:S01]  /*01f0*/  LDCU.64 UR8, c[0x4][URZ] ;  /* 0x01000000ff0877ac */ /* 0x000e620008000a00 */
[----:B------:R-:W-:Y:S01]  /*0200*/  IMAD.MOV.U32 R13, RZ, RZ, RZ ;  /* 0x000000ffff0d7224 */ /* 0x000fe200078e00ff */
[----:B------:R-:W-:Y:S01]  /*0210*/  LOP3.LUT R17, R2, 0x80000000, RZ, 0xfc, !PT ;  /* 0x8000000002117812 */ /* 0x000fe200078efcff */
[----:B------:R-:W-:-:S06]  /*0220*/  UMOV UR5, URZ ;  /* 0x000000ff00057c82 */ /* 0x000fcc0008000000 */
.L_x_1:
[----:B-1----:R-:W-:Y:S02]  /*0230*/  IMAD.U32 R8, RZ, RZ, UR8 ;  /* 0x00000008ff087e24 */ /* 0x002fe4000f8e00ff */
[----:B------:R-:W-:-:S05]  /*0240*/  IMAD.U32 R9, RZ, RZ, UR9 ;  /* 0x00000009ff097e24 */ /* 0x000fca000f8e00ff */
[----:B0-----:R-:W2:Y:S01]  /*0250*/  LDG.E.CONSTANT R2, desc[UR6][R8.64] ;  /* 0x0000000608027981 */ /* 0x001ea2000c1e9900 */
[----:B------:R-:W-:Y:S02]  /*0260*/  UIADD3 UR8, UP1, UPT, UR8, 0x4, URZ ;  /* 0x0000000408087890 */ /* 0x000fe4000ff3e0ff */
[----:B------:R-:W-:Y:S02]  /*0270*/  UIADD3 UR5, UPT, UPT, UR5, 0x1, URZ ;  /* 0x0000000105057890 */ /* 0x000fe4000fffe0ff */
[----:B------:R-:W-:Y:S02]  /*0280*/  UIADD3.X UR9, UPT, UPT, URZ, UR9, URZ, UP1, !UPT ;  /* 0x00000009ff097290 */ /* 0x000fe40008ffe4ff */
[----:B------:R-:W-:Y:S01]  /*0290*/  UISETP.NE.AND UP1, UPT, UR5, 0x6, UPT ;  /* 0x000000060500788c */ /* 0x000fe2000bf25270 */
[----:B--2---:R-:W-:-:S03]  /*02a0*/  IMAD.WIDE.U32 R2, R2, R17, RZ ;  /* 0x0000001102027225 */ /* 0x004fc600078e00ff */
[----:B------:R-:W-:-:S05]  /*02b0*/  IADD3 R11, P0, PT, R2, R6, RZ ;  /* 0x00000006020b7210 */ /* 0x000fca0007f1e0ff */
[----:B------:R0:W-:Y:S01]  /*02c0*/  STL [R0], R11 ;  /* 0x0000000b00007387 */ /* 0x0001e20000100800 */
[----:B------:R-:W-:Y:S01]  /*02d0*/  IMAD.X R6, R3, 0x1, R13, P0 ;  /* 0x0000000103067824 */ /* 0x000fe200000e060d */
[----:B0-----:R-:W-:Y:S01]  /*02e0*/  IADD3 R0, PT, PT, R0, 0x4, RZ ;  /* 0x0000000400007810 */ /* 0x001fe20007ffe0ff */
[----:B------:R-:W-:Y:S06]  /*02f0*/  BRA.U UP1, `(.L_x_1) ;  /* 0xfffffffd01cc7547 */ /* 0x000fec000b83ffff */
[----:B------:R-:W-:Y:S01]  /*0300*/  SHF.R.U32.HI R4, RZ, 0x17, R7 ;  /* 0x00000017ff047819 */ /* 0x000fe20000011607 */
[----:B------:R1:W-:Y:S03]  /*0310*/  STL [R1+0x18], R6 ;  /* 0x0000180601007387 */ /* 0x0003e60000100800 */
[C---:B------:R-:W-:Y:S02]  /*0320*/  LOP3.LUT R0, R4.reuse, 0xe0, RZ, 0xc0, !PT ;  /* 0x000000e004007812 */ /* 0x040fe400078ec0ff */
[----:B------:R-:W-:-:S03]  /*0330*/  LOP3.LUT P0, RZ, R4, 0x1f, RZ, 0xc0, !PT ;  /* 0x0000001f04ff7812 */ /* 0x000fc6000780c0ff */
[----:B------:R-:W-:-:S05]  /*0340*/  VIADD R0, R0, 0xffffff80 ;  /* 0xffffff8000007836 */ /* 0x000fca0000000000 */
[----:B------:R-:W-:-:S05]  /*0350*/  SHF.R.U32.HI R0, RZ, 0x5, R0 ;  /* 0x00000005ff007819 */ /* 0x000fca0000011600 */
[----:B------:R-:W-:-:S05]  /*0360*/  IMAD R10, R0, -0x4, R1 ;  /* 0xfffffffc000a7824 */ /* 0x000fca00078e0201 */
[----:B------:R-:W2:Y:S04]  /*0370*/  LDL R0, [R10+0x18] ;  /* 0x000018000a007983 */ /* 0x000ea80000100800 */
[----:B------:R-:W2:Y:S04]  /*0380*/  LDL R3, [R10+0x14] ;  /* 0x000014000a037983 */ /* 0x000ea80000100800 */
[----:B------:R-:W3:Y:S01]  /*0390*/  @P0 LDL R2, [R10+0x10] ;  /* 0x000010000a020983 */ /* 0x000ee20000100800 */
[----:B------:R-:W-:Y:S01]  /*03a0*/  LOP3.LUT R4, R4, 0x1f, RZ, 0xc0, !PT ;  /* 0x0000001f04047812 */ /* 0x000fe200078ec0ff */
[----:B------:R-:W-:Y:S01]  /*03b0*/  UMOV UR8, 0x54442d19 ;  /* 0x54442d1900087882 */ /* 0x000fe20000000000 */
[----:B------:R-:W-:-:S02]  /*03c0*/  UMOV UR9, 0x3bf921fb ;  /* 0x3bf921fb00097882 */ /* 0x000fc40000000000 */
[-C--:B--2---:R-:W-:Y:S02]  /*03d0*/  @P0 SHF.L.W.U32.HI R0, R3, R4.reuse, R0 ;  /* 0x0000000403000219 */ /* 0x084fe40000010e00 */
[----:B---3--:R-:W-:Y:S02]  /*03e0*/  @P0 SHF.L.W.U32.HI R3, R2, R4, R3 ;  /* 0x0000000402030219 */ /* 0x008fe40000010e03 */
[----:B------:R-:W-:Y:S02]  /*03f0*/  ISETP.GE.AND P0, PT, R7, RZ, PT ;  /* 0x000000ff0700720c */ /* 0x000fe40003f06270 */
[C---:B------:R-:W-:Y:S01]  /*0400*/  SHF.L.W.U32.HI R2, R3.reuse, 0x2, R0 ;  /* 0x0000000203027819 */ /* 0x040fe20000010e00 */
[----:B------:R-:W-:-:S03]  /*0410*/  IMAD.SHL.U32 R3, R3, 0x4, RZ ;  /* 0x0000000403037824 */ /* 0x000fc600078e00ff */
[----:B------:R-:W-:-:S04]  /*0420*/  SHF.R.S32.HI R4, RZ, 0x1f, R2 ;  /* 0x0000001fff047819 */ /* 0x000fc80000011402 */
[C---:B------:R-:W-:Y:S02]  /*0430*/  LOP3.LUT R8, R4.reuse, R3, RZ, 0x3c, !PT ;  /* 0x0000000304087212 */ /* 0x040fe400078e3cff */
[----:B------:R-:W-:Y:S02]  /*0440*/  LOP3.LUT R9, R4, R2, RZ, 0x3c, !PT ;  /* 0x0000000204097212 */ /* 0x000fe400078e3cff */
[----:B------:R-:W-:Y:S02]  /*0450*/  SHF.R.U32.HI R3, RZ, 0x1e, R0 ;  /* 0x0000001eff037819 */ /* 0x000fe40000011600 */
[C---:B------:R-:W-:Y:S02]  /*0460*/  LOP3.LUT R4, R2.reuse, R7, RZ, 0x3c, !PT ;  /* 0x0000000702047212 */ /* 0x040fe400078e3cff */
[----:B------:R-:W0:Y:S01]  /*0470*/  I2F.F64.S64 R8, R8 ;  /* 0x0000000800087312 */ /* 0x000e220000301c00 */
[----:B------:R-:W-:Y:S02]  /*0480*/  LEA.HI R0, R2, R3, RZ, 0x1 ;  /* 0x0000000302007211 */ /* 0x000fe400078f08ff */
[----:B------:R-:W-:-:S03]  /*0490*/  ISETP.GE.AND P1, PT, R4, RZ, PT ;  /* 0x000000ff0400720c */ /* 0x000fc60003f26270 */
[----:B------:R-:W-:-:S05]  /*04a0*/  IMAD.MOV R2, RZ, RZ, -R0 ;  /* 0x000000ffff027224 */ /* 0x000fca00078e0a00 */
[----:B------:R-:W-:Y:S01]  /*04b0*/  @!P0 MOV R0, R2 ;  /* 0x0000000200008202 */ /* 0x000fe20000000f00 */
[----:B0-----:R-:W-:-:S10]  /*04c0*/  DMUL R10, R8, UR8 ;  /* 0x00000008080a7c28 */ /* 0x001fd40008000000 */
[----:B------:R-:W0:Y:S02]  /*04d0*/  F2F.F32.F64 R10, R10 ;  /* 0x0000000a000a7310 */ /* 0x000e240000301000 */
[----:B01----:R-:W-:-:S07]  /*04e0*/  FSEL R2, -R10, R10, !P1 ;  /* 0x0000000a0a027208 */ /* 0x003fce0004800100 */
.L_x_0:
[----:B------:R-:W-:Y:S02]  /*04f0*/  IMAD.MOV.U32 R12, RZ, RZ, 0x37cbac00 ;  /* 0x37cbac00ff0c7424 */ /* 0x000fe400078e00ff */
[----:B------:R-:W-:Y:S01]  /*0500*/  FMUL R3, R2, R2 ;  /* 0x0000000202037220 */ /* 0x000fe20000400000 */
[C---:B------:R-:W-:Y:S01]  /*0510*/  LOP3.LUT R6, R0.reuse, 0x1, RZ, 0xc0, !PT ;  /* 0x0000000100067812 */ /* 0x040fe200078ec0ff */
[----:B------:R-:W-:Y:S01]  /*0520*/  IMAD.MOV.U32 R13, RZ, RZ, 0x3d2aaabb ;  /* 0x3d2aaabbff0d7424 */ /* 0x000fe200078e00ff */
[----:B------:R-:W-:Y:S01]  /*0530*/  LOP3.LUT P0, RZ, R0, 0x2, RZ, 0xc0, !PT ;  /* 0x0000000200ff7812 */ /* 0x000fe2000780c0ff */
[----:B------:R-:W-:Y:S01]  /*0540*/  FFMA R4, R3, R12, -0.0013887860113754868507 ;  /* 0xbab607ed03047423 */ /* 0x000fe2000000000c */
[----:B------:R-:W-:Y:S01]  /*0550*/  ISETP.NE.U32.AND P1, PT, R6, 0x1, PT ;  /* 0x000000010600780c */ /* 0x000fe20003f25070 */
[----:B------:R-:W-:-:S03]  /*0560*/  IMAD.MOV.U32 R10, RZ, RZ, 0x3effffff ;  /* 0x3effffffff0a7424 */ /* 0x000fc600078e00ff */
[----:B------:R-:W-:Y:S02]  /*0570*/  FSEL R4, R4, -0.00019574658654164522886, !P1 ;  /* 0xb94d415304047808 */ /* 0x000fe40004800000 */
[----:B------:R-:W-:Y:S02]  /*0580*/  FSEL R6, R13, 0.0083327032625675201416, !P1 ;  /* 0x3c0885e40d067808 */ /* 0x000fe40004800000 */
[----:B------:R-:W-:Y:S02]  /*0590*/  FSEL R0, R2, 1, P1 ;  /* 0x3f80000002007808 */ /* 0x000fe40000800000 */
[----:B------:R-:W-:Y:S01]  /*05a0*/  FSEL R9, -R10, -0.16666662693023681641, !P1 ;  /* 0xbe2aaaa80a097808 */ /* 0x000fe20004800100 */
[----:B------:R-:W-:Y:S01]  /*05b0*/  FFMA R4, R3, R4, R6 ;  /* 0x0000000403047223 */ /* 0x000fe20000000006 */
[----:B------:R-:W-:Y:S01]  /*05c0*/  FSETP.GE.AND P1, PT, |R7|, 105615, PT ;  /* 0x47ce47800700780b */ /* 0x000fe20003f26200 */
[C---:B------:R-:W-:Y:S02]  /*05d0*/  FFMA R11, R3.reuse, R0, RZ ;  /* 0x00000000030b7223 */ /* 0x040fe400000000ff */
[----:B------:R-:W-:-:S04]  /*05e0*/  FFMA R4, R3, R4, R9 ;  /* 0x0000000403047223 */ /* 0x000fc80000000009 */
[----:B------:R-:W-:-:S04]  /*05f0*/  FFMA R11, R11, R4, R0 ;  /* 0x000000040b0b7223 */ /* 0x000fc80000000000 */
[----:B------:R-:W-:Y:S02]  /*0600*/  @P0 FADD R11, RZ, -R11 ;  /* 0x8000000bff0b0221 */ /* 0x000fe40000000000 */
[----:B------:R-:W-:Y:S05]  /*0610*/  @!P1 BRA `(.L_x_2) ;  /* 0x0000000000cc9947 */ /* 0x000fea0003800000 */
[----:B------:R-:W-:-:S13]  /*0620*/  FSETP.NEU.AND P0, PT, |R7|, +INF , PT ;  /* 0x7f8000000700780b */ /* 0x000fda0003f0d200 */
[----:B------:R-:W-:Y:S01]  /*0630*/  @!P0 FMUL R14, RZ, R7 ;  /* 0x00000007ff0e8220 */ /* 0x000fe20000400000 */
[----:B------:R-:W-:Y:S01]  /*0640*/  @!P0 MOV R15, RZ ;  /* 0x000000ff000f8202 */ /* 0x000fe20000000f00 */
[----:B------:R-:W-:Y:S06]  /*0650*/  @!P0 BRA `(.L_x_2) ;  /* 0x0000000000bc8947 */ /* 0x000fec0003800000 */
[----:B------:R-:W1:Y:S01]  /*0660*/  LDC.64 R2, c[0x4][RZ] ;  /* 0x01000000ff027b82 */ /* 0x000e620000000a00 */
[----:B------:R-:W-:Y:S02]  /*0670*/  IMAD.SHL.U32 R4, R7, 0x100, RZ ;  /* 0x0000010007047824 */ /* 0x000fe400078e00ff */
[----:B------:R-:W-:Y:S02]  /*0680*/  HFMA2 R0, -RZ, RZ, 0, 0 ;  /* 0x00000000ff007431 */ /* 0x000fe400000001ff */
[----:B------:R-:W-:Y:S02]  /*0690*/  IMAD.MOV.U32 R6, RZ, RZ, RZ ;  /* 0x000000ffff067224 */ /* 0x000fe400078e00ff */
[----:B------:R-:W-:Y:S01]  /*06a0*/  IMAD.MOV.U32 R19, RZ, RZ, RZ ;  /* 0x000000ffff137224 */ /* 0x000fe200078e00ff */
[----:B------:R-:W-:-:S07]  /*06b0*/  LOP3.LUT R21, R4, 0x80000000, RZ, 0xfc, !PT ;  /* 0x8000000004157812 */ /* 0x000fce00078efcff */
.L_x_3:
[----:B-1----:R-:W-:-:S05]  /*06c0*/  IMAD.WIDE.U32 R14, R0, 0x4, R2 ;  /* 0x00000004000e7825 */ /* 0x002fca00078e0002 */
[----:B0-2---:R-:W2:Y:S01]  /*06d0*/  LDG.E.CONSTANT R8, desc[UR6][R14.64] ;  /* 0x000000060e087981 */ /* 0x005ea2000c1e9900 */
[C---:B------:R-:W-:Y:S02]  /*06e0*/  IMAD R4, R0.reuse, 0x4, R1 ;  /* 0x0000000400047824 */ /* 0x040fe400078e0201 */
[----:B------:R-:W-:-:S05]  /*06f0*/  VIADD R0, R0, 0x1 ;  /* 0x0000000100007836 */ /* 0x000fca0000000000 */
[----:B------:R-:W-:Y:S01]  /*0700*/  ISETP.NE.AND P0, PT, R0, 0x6, PT ;  /* 0x000000060000780c */ /* 0x000fe20003f05270 */
[----:B--2---:R-:W-:-:S03]  /*0710*/  IMAD.WIDE.U32 R8, R8, R21, RZ ;  /* 0x0000001508087225 */ /* 0x004fc600078e00ff */
[----:B------:R-:W-:-:S05]  /*0720*/  IADD3 R17, P1, PT, R8, R6, RZ ;  /* 0x0000000608117210 */ /* 0x000fca0007f3e0ff */
[----:B------:R2:W-:Y:S01]  /*0730*/  STL [R4], R17 ;  /* 0x0000001104007387 */ /* 0x0005e20000100800 */
[----:B------:R-:W-:-:S03]  /*0740*/  IMAD.X R6, R9, 0x1, R19, P1 ;  /* 0x0000000109067824 */ /* 0x000fc600008e0613 */
[----:B------:R-:W-:Y:S05]  /*0750*/  @P0 BRA `(.L_x_3) ;  /* 0xfffffffc00d80947 */ /* 0x000fea000383ffff */
[----:B--2---:R-:W-:Y:S01]  /*0760*/  SHF.R.U32.HI R4, RZ, 0x17, R7 ;  /* 0x00000017ff047819 */ /* 0x004fe20000011607 */
[----:B------:R1:W-:Y:S03]  /*0770*/  STL [R1+0x18], R6 ;  /* 0x0000180601007387 */ /* 0x0003e60000100800 */
[C---:B------:R-:W-:Y:S02]  /*0780*/  LOP3.LUT R0, R4.reuse, 0xe0, RZ, 0xc0, !PT ;  /* 0x000000e004007812 */ /* 0x040fe400078ec0ff */
[----:B------:R-:W-:Y:S02]  /*0790*/  LOP3.LUT P0, RZ, R4, 0x1f, RZ, 0xc0, !PT ;  /* 0x0000001f04ff7812 */ /* 0x000fe4000780c0ff */
[----:B------:R-:W-:-:S04]  /*07a0*/  IADD3 R0, PT, PT, R0, -0x80, RZ ;  /* 0xffffff8000007810 */ /* 0x000fc80007ffe0ff */
[----:B------:R-:W-:-:S05]  /*07b0*/  SHF.R.U32.HI R0, RZ, 0x5, R0 ;  /* 0x00000005ff007819 */ /* 0x000fca0000011600 */
[----:B------:R-:W-:-:S05]  /*07c0*/  IMAD R14, R0, -0x4, R1 ;  /* 0xfffffffc000e7824 */ /* 0x000fca00078e0201 */
[----:B------:R-:W2:Y:S04]  /*07d0*/  LDL R0, [R14+0x18] ;  /* 0x000018000e007983 */ /* 0x000ea80000100800 */
[----:B------:R-:W2:Y:S04]  /*07e0*/  LDL R3, [R14+0x14] ;  /* 0x000014000e037983 */ /* 0x000ea80000100800 */
[----:B------:R-:W3:Y:S01]  /*07f0*/  @P0 LDL R2, [R14+0x10] ;  /* 0x000010000e020983 */ /* 0x000ee20000100800 */
[----:B------:R-:W-:Y:S01]  /*0800*/  LOP3.LUT R4, R4, 0x1f, RZ, 0xc0, !PT ;  /* 0x0000001f04047812 */ /* 0x000fe200078ec0ff */
[----:B------:R-:W-:Y:S01]  /*0810*/  UMOV UR8, 0x54442d19 ;  /* 0x54442d1900087882 */ /* 0x000fe20000000000 */
[----:B------:R-:W-:Y:S01]  /*0820*/  UMOV UR9, 0x3bf921fb ;  /* 0x3bf921fb00097882 */ /* 0x000fe20000000000 */
[----:B------:R-:W-:-:S02]  /*0830*/  ISETP.GE.AND P1, PT, R7, RZ, PT ;  /* 0x000000ff0700720c */ /* 0x000fc40003f26270 */
[-C--:B--2---:R-:W-:Y:S02]  /*0840*/  @P0 SHF.L.W.U32.HI R0, R3, R4.reuse, R0 ;  /* 0x0000000403000219 */ /* 0x084fe40000010e00 */
[----:B---3--:R-:W-:Y:S02]  /*0850*/  @P0 SHF.L.W.U32.HI R3, R2, R4, R3 ;  /* 0x0000000402030219 */ /* 0x008fe40000010e03 */
[--C-:B------:R-:W-:Y:S02]  /*0860*/  SHF.R.U32.HI R15, RZ, 0x1e, R0.reuse ;  /* 0x0000001eff0f7819 */ /* 0x100fe40000011600 */
[C---:B------:R-:W-:Y:S01]  /*0870*/  SHF.L.W.U32.HI R2, R3.reuse, 0x2, R0 ;  /* 0x0000000203027819 */ /* 0x040fe20000010e00 */
[----:B------:R-:W-:-:S03]  /*0880*/  IMAD.SHL.U32 R3, R3, 0x4, RZ ;  /* 0x0000000403037824 */ /* 0x000fc600078e00ff */
[----:B------:R-:W-:Y:S02]  /*0890*/  SHF.R.S32.HI R4, RZ, 0x1f, R2 ;  /* 0x0000001fff047819 */ /* 0x000fe40000011402 */
[----:B------:R-:W-:Y:S02]  /*08a0*/  LOP3.LUT R0, R2, R7, RZ, 0x3c, !PT ;  /* 0x0000000702007212 */ /* 0x000fe400078e3cff */
[C---:B------:R-:W-:Y:S02]  /*08b0*/  LOP3.LUT R8, R4.reuse, R3, RZ, 0x3c, !PT ;  /* 0x0000000304087212 */ /* 0x040fe400078e3cff */
[----:B------:R-:W-:Y:S02]  /*08c0*/  LOP3.LUT R9, R4, R2, RZ, 0x3c, !PT ;  /* 0x0000000204097212 */ /* 0x000fe400078e3cff */
[----:B------:R-:W-:Y:S02]  /*08d0*/  LEA.HI R15, R2, R15, RZ, 0x1 ;  /* 0x0000000f020f7211 */ /* 0x000fe400078f08ff */
[----:B------:R-:W-:-:S02]  /*08e0*/  ISETP.GE.AND P0, PT, R0, RZ, PT ;  /* 0x000000ff0000720c */ /* 0x000fc40003f06270 */
[----:B------:R-:W0:Y:S01]  /*08f0*/  I2F.F64.S64 R8, R8 ;  /* 0x0000000800087312 */ /* 0x000e220000301c00 */
[----:B------:R-:W-:-:S04]  /*0900*/  IMAD.MOV R0, RZ, RZ, -R15 ;  /* 0x000000ffff007224 */ /* 0x000fc800078e0a0f */
[----:B------:R-:W-:Y:S01]  /*0910*/  @!P1 IMAD.MOV.U32 R15, RZ, RZ, R0 ;  /* 0x000000ffff0f9224 */ /* 0x000fe200078e0000 */
[----:B0-----:R-:W-:-:S10]  /*0920*/  DMUL R16, R8, UR8 ;  /* 0x0000000808107c28 */ /* 0x001fd40008000000 */
[----:B------:R-:W0:Y:S02]  /*0930*/  F2F.F32.F64 R16, R16 ;  /* 0x0000001000107310 */ /* 0x000e240000301000 */
[----:B01----:R-:W-:-:S07]  /*0940*/  FSEL R14, -R16, R16, !P0 ;  /* 0x00000010100e7208 */ /* 0x003fce0004000100 */
.L_x_2:
[----:B------:R-:W-:Y:S01]  /*0950*/  FMUL R3, R14, R14 ;  /* 0x0000000e0e037220 */ /* 0x000fe20000400000 */
[C---:B------:R-:W-:Y:S01]  /*0960*/  LOP3.LUT R0, R15.reuse, 0x1, RZ, 0xc0, !PT ;  /* 0x000000010f007812 */ /* 0x040fe200078ec0ff */
[----:B------:R1:W2:Y:S01]  /*0970*/  MUFU.RSQ R4, R7 ;  /* 0x0000000700047308 */ /* 0x0002a20000001400 */
[----:B------:R-:W-:Y:S01]  /*0980*/  IADD3 R15, PT, PT, R15, 0x1, RZ ;  /* 0x000000010f0f7810 */ /* 0x000fe20007ffe0ff */
[----:B------:R-:W-:Y:S01]  /*0990*/  FFMA R12, R3, R12, -0.0013887860113754868507 ;  /* 0xbab607ed030c7423 */ /* 0x000fe2000000000c */
[----:B------:R-:W-:Y:S02]  /*09a0*/  ISETP.NE.U32.AND P1, PT, R0, 0x1, PT ;  /* 0x000000010000780c */ /* 0x000fe40003f25070 */
[----:B------:R-:W-:Y:S02]  /*09b0*/  LOP3.LUT P0, RZ, R15, 0x2, RZ, 0xc0, !PT ;  /* 0x000000020fff7812 */ /* 0x000fe4000780c0ff */
[----:B------:R-:W-:Y:S02]  /*09c0*/  FSEL R2, R13, 0.0083327032625675201416, P1 ;  /* 0x3c0885e40d027808 */ /* 0x000fe40000800000 */
[----:B------:R-:W-:-:S02]  /*09d0*/  FSEL R12, R12, -0.00019574658654164522886, P1 ;  /* 0xb94d41530c0c7808 */ /* 0x000fc40000800000 */
[----:B------:R-:W-:Y:S02]  /*09e0*/  FSEL R0, R14, 1, !P1 ;  /* 0x3f8000000e007808 */ /* 0x000fe40004800000 */
[----:B------:R-:W-:Y:S01]  /*09f0*/  FSEL R13, -R10, -0.16666662693023681641, P1 ;  /* 0xbe2aaaa80a0d7808 */ /* 0x000fe20000800100 */
[C---:B------:R-:W-:Y:S02]  /*0a00*/  FFMA R2, R3.reuse, R12, R2 ;  /* 0x0000000c03027223 */ /* 0x040fe40000000002 */
[C---:B------:R-:W-:Y:S02]  /*0a10*/  FFMA R9, R3.reuse, R0, RZ ;  /* 0x0000000003097223 */ /* 0x040fe400000000ff */
[----:B------:R-:W-:Y:S01]  /*0a20*/  FFMA R2, R3, R2, R13 ;  /* 0x0000000203027223 */ /* 0x000fe2000000000d */
[----:B------:R-:W-:-:S03]  /*0a30*/  VIADD R3, R7, 0xf3000000 ;  /* 0xf300000007037836 */ /* 0x000fc60000000000 */
[----:B------:R-:W-:Y:S02]  /*0a40*/  FFMA R0, R9, R2, R0 ;  /* 0x0000000209007223 */ /* 0x000fe40000000000 */
[----:B------:R-:W-:Y:S02]  /*0a50*/  ISETP.GT.U32.AND P1, PT, R3, 0x727fffff, PT ;  /* 0x727fffff0300780c */ /* 0x000fe40003f24070 */
[----:B------:R-:W-:-:S04]  /*0a60*/  @P0 FADD R0, RZ, -R0 ;  /* 0x80000000ff000221 */ /* 0x000fc80000000000 */
[----:B------:R-:W-:-:S07]  /*0a70*/  FMUL R6, R11, R0 ;  /* 0x000000000b067220 */ /* 0x000fce0000400000 */
[----:B-12---:R-:W-:Y:S05]  /*0a80*/  @!P1 BRA `(.L_x_4) ;  /* 0x0000000000109947 */ /* 0x006fea0003800000 */
[----:B------:R-:W-:Y:S01]  /*0a90*/  IMAD.MOV.U32 R0, RZ, RZ, R7 ;  /* 0x000000ffff007224 */ /* 0x000fe200078e0007 */
[----:B------:R-:W-:-:S07]  /*0aa0*/  MOV R4, 0xac0 ;  /* 0x00000ac000047802 */ /* 0x000fce0000000f00 */
[----:B0-----:R-:W-:Y:S05]  /*0ab0*/  CALL.REL.NOINC `($__internal_0_$__cuda_sm20_sqrt_rn_f32_slowpath) ;  /* 0x00000000002c7944 */ /* 0x001fea0003c00000 */
[----:B------:R-:W-:Y:S05]  /*0ac0*/  BRA `(.L_x_5) ;  /* 0x0000000000107947 */ /* 0x000fea0003800000 */
.L_x_4:
[C---:B------:R-:W-:Y:S01]  /*0ad0*/  FMUL.FTZ R0, R4.reuse, R7 ;  /* 0x0000000704007220 */ /* 0x040fe20000410000 */
[----:B------:R-:W-:-:S03]  /*0ae0*/  FMUL.FTZ R2, R4, 0.5 ;  /* 0x3f00000004027820 */ /* 0x000fc60000410000 */
[----:B------:R-:W-:-:S04]  /*0af0*/  FFMA R7, -R0, R0, R7 ;  /* 0x0000000000077223 */ /* 0x000fc80000000107 */
[----:B------:R-:W-:-:S07]  /*0b00*/  FFMA R7, R7, R2, R0 ;  /* 0x0000000207077223 */ /* 0x000fce0000000000 */
.L_x_5:
[----:B------:R-:W-:Y:S01]  /*0b10*/  FMUL R7, R6, R7 ;  /* 0x0000000706077220 */ /* 0x000fe20000400000 */
[----:B------:R-:W-:Y:S06]  /*0b20*/  BRA.U UP0, `(.L_x_6) ;  /* 0xfffffff500647547 */ /* 0x000fec000b83ffff */
[----:B------:R-:W1:Y:S02]  /*0b30*/  LDC.64 R2, c[0x0][0x380] ;  /* 0x0000e000ff027b82 */ /* 0x000e640000000a00 */
[----:B-1----:R-:W-:-:S05]  /*0b40*/  IMAD.WIDE R2, R5, 0x4, R2 ;  /* 0x0000000405027825 */ /* 0x002fca00078e0202 */
[----:B0-----:R-:W-:Y:S01]  /*0b50*/  STG.E desc[UR6][R2.64], R7 ;  /* 0x0000000702007986 */ /* 0x001fe2000c101906 */
[----:B------:R-:W-:Y:S05]  /*0b60*/  EXIT ;  /* 0x000000000000794d */ /* 0x000fea0003800000 */
        .weak           $__internal_0_$__cuda_sm20_sqrt_rn_f32_slowpath
        .type           $__internal_0_$__cuda_sm20_sqrt_rn_f32_slowpath,@function
        .size           $__internal_0_$__cuda_sm20_sqrt_rn_f32_slowpath,(.L_x_9 - $__internal_0_$__cuda_sm20_sqrt_rn_f32_slowpath)
$__internal_0_$__cuda_sm20_sqrt_rn_f32_slowpath:
[----:B------:R-:W-:-:S13]  /*0b70*/  LOP3.LUT P0, RZ, R0, 0x7fffffff, RZ, 0xc0, !PT ;  /* 0x7fffffff00ff7812 */ /* 0x000fda000780c0ff */
[----:B------:R-:W-:Y:S01]  /*0b80*/  @!P0 IMAD.MOV.U32 R2, RZ, RZ, R0 ;  /* 0x000000ffff028224 */ /* 0x000fe200078e0000 */
[----:B------:R-:W-:Y:S06]  /*0b90*/  @!P0 BRA `(.L_x_7) ;  /* 0x0000000000448947 */ /* 0x000fec0003800000 */
[----:B------:R-:W-:-:S13]  /*0ba0*/  FSETP.GEU.FTZ.AND P0, PT, R0, RZ, PT ;  /* 0x000000ff0000720b */ /* 0x000fda0003f1e000 */
[----:B------:R-:W-:Y:S01]  /*0bb0*/  @!P0 MOV R2, 0x7fffffff ;  /* 0x7fffffff00028802 */ /* 0x000fe20000000f00 */
[----:B------:R-:W-:Y:S06]  /*0bc0*/  @!P0 BRA `(.L_x_7) ;  /* 0x0000000000388947 */ /* 0x000fec0003800000 */
[----:B------:R-:W-:-:S13]  /*0bd0*/  FSETP.GTU.FTZ.AND P0, PT, |R0|, +INF , PT ;  /* 0x7f8000000000780b */ /* 0x000fda0003f1c200 */
[----:B------:R-:W-:Y:S01]  /*0be0*/  @P0 FADD.FTZ R2, R0, 1 ;  /* 0x3f80000000020421 */ /* 0x000fe20000010000 */
[----:B------:R-:W-:Y:S06]  /*0bf0*/  @P0 BRA `(.L_x_7) ;  /* 0x00000000002c0947 */ /* 0x000fec0003800000 */
[----:B------:R-:W-:-:S13]  /*0c00*/  FSETP.NEU.FTZ.AND P0, PT, |R0|, +INF , PT ;  /* 0x7f8000000000780b */ /* 0x000fda0003f1d200 */
[----:B------:R-:W-:Y:S01]  /*0c10*/  @!P0 IMAD.MOV.U32 R2, RZ, RZ, R0 ;  /* 0x000000ffff028224 */ /* 0x000fe200078e0000 */
[----:B------:R-:W-:Y:S06]  /*0c20*/  @!P0 BRA `(.L_x_7) ;  /* 0x0000000000208947 */ /* 0x000fec0003800000 */
[----:B------:R-:W-:-:S04]  /*0c30*/  FFMA R0, R0, 1.84467440737095516160e+19, RZ ;  /* 0x5f80000000007823 */ /* 0x000fc800000000ff */
[----:B------:R-:W0:Y:S02]  /*0c40*/  MUFU.RSQ R3, R0 ;  /* 0x0000000000037308 */ /* 0x000e240000001400 */
[----:B0-----:R-:W-:Y:S01]  /*0c50*/  FMUL.FTZ R7, R0, R3 ;  /* 0x0000000300077220 */ /* 0x001fe20000410000 */
[----:B------:R-:W-:-:S03]  /*0c60*/  FMUL.FTZ R3, R3, 0.5 ;  /* 0x3f00000003037820 */ /* 0x000fc60000410000 */
[----:B------:R-:W-:-:S04]  /*0c70*/  FADD.FTZ R2, -R7, -RZ ;  /* 0x800000ff07027221 */ /* 0x000fc80000010100 */
[----:B------:R-:W-:-:S04]  /*0c80*/  FFMA R2, R7, R2, R0 ;  /* 0x0000000207027223 */ /* 0x000fc80000000000 */
[----:B------:R-:W-:-:S04]  /*0c90*/  FFMA R2, R2, R3, R7 ;  /* 0x0000000302027223 */ /* 0x000fc80000000007 */
[----:B------:R-:W-:-:S07]  /*0ca0*/  FMUL.FTZ R2, R2, 2.3283064365386962891e-10 ;  /* 0x2f80000002027820 */ /* 0x000fce0000410000 */
.L_x_7:
[----:B------:R-:W-:Y:S01]  /*0cb0*/  IMAD.MOV.U32 R7, RZ, RZ, R2 ;  /* 0x000000ffff077224 */ /* 0x000fe200078e0002 */
[----:B------:R-:W-:Y:S01]  /*0cc0*/  MOV R2, R4 ;  /* 0x0000000400027202 */ /* 0x000fe20000000f00 */
[----:B------:R-:W-:-:S04]  /*0cd0*/  IMAD.MOV.U32 R3, RZ, RZ, 0x0 ;  /* 0x00000000ff037424 */ /* 0x000fc800078e00ff */
[----:B------:R-:W-:Y:S05]  /*0ce0*/  RET.REL.NODEC R2 `(_Z18gpu_torture_kernelPfi) ;  /* 0xfffffff002c47950 */ /* 0x000fea0003c3ffff */
.L_x_8:
[----:B------:R-:W-:-:S00]  /*0cf0*/  BRA `(.L_x_8) ;  /* 0xfffffffc00fc7947 */ /* 0x000fc0000383ffff */
[----:B------:R-:W-:-:S00]  /*0d00*/  NOP ;  /* 0x0000000000007918 */ /* 0x000fc00000000000 */
[----:B------:R-:W-:-:S00]  /*0d10*/  NOP ;  /* 0x0000000000007918 */ /* 0x000fc00000000000 */
[----:B------:R-:W-:-:S00]  /*0d20*/  NOP ;  /* 0x0000000000007918 */ /* 0x000fc00000000000 */
[----:B------:R-:W-:-:S00]  /*0d30*/  NOP ;  /* 0x0000000000007918 */ /* 0x000fc00000000000 */
[----:B------:R-:W-:-:S00]  /*0d40*/  NOP ;  /* 0x0000000000007918 */ /* 0x000fc00000000000 */
[----:B------:R-:W-:-:S00]  /*0d50*/  NOP ;  /* 0x0000000000007918 */ /* 0x000fc00000000000 */
[----:B------:R-:W-:-:S00]  /*0d60*/  NOP ;  /* 0x0000000000007918 */ /* 0x000fc00000000000 */
[----:B------:R-:W-:-:S00]  /*0d70*/  NOP ;  /* 0x0000000000007918 */ /* 0x000fc00000000000 */
.L_x_9:


//--------------------- .nv.global.init           --------------------------
	.section	.nv.global.init,"aw",@progbits
	.align	4
.nv.global.init:
	.type		__cudart_i2opi_f,@object
	.size		__cudart_i2opi_f,(.L_0 - __cudart_i2opi_f)
__cudart_i2opi_f:
        /*0000*/ 	.byte	0x41, 0x90, 0x43, 0x3c, 0x99, 0x95, 0x62, 0xdb, 0xc0, 0xdd, 0x34, 0xf5, 0xd1, 0x57, 0x27, 0xfc
        /*0010*/ 	.byte	0x29, 0x15, 0x44, 0x4e, 0x6e, 0x83, 0xf9, 0xa2
.L_0:


//--------------------- .nv.shared.reserved.0     --------------------------
	.section	.nv.shared.reserved.0,"aw",@nobits
	.weak		__nv_reservedSMEM_offset_0_alias
	.size		__nv_reservedSMEM_offset_0_alias, 0, 64
	.other		__nv_reservedSMEM_offset_0_alias,@"STO_CUDA_RESERVED_SHARED STV_DEFAULT"
__nv_reservedSMEM_offset_0_alias:
	.zero		0
	.zero		64


//--------------------- .nv.constant0._Z18gpu_torture_kernelPfi --------------------------
	.section	.nv.constant0._Z18gpu_torture_kernelPfi,"a",@progbits
	.sectionflags	@""
	.align	4
.nv.constant0._Z18gpu_torture_kernelPfi:
	.zero		908


//--------------------- SYMBOLS --------------------------

	.type		.nv.reservedSmem.offset0,@object
	.size		.nv.reservedSmem.offset0,0x4
